	.headerflags	@"EF_CUDA_TEXMODE_UNIFIED EF_CUDA_64BIT_ADDRESS EF_CUDA_ACCELERATORS EF_CUDA_SM90 EF_CUDA_VIRTUAL_SM(EF_CUDA_SM90)"
	.elftype	@"ET_EXEC"


//--------------------- .nv.info                  --------------------------
	.section	.nv.info,"",@"SHT_CUDA_INFO"
	.align	4


	//----- nvinfo : EIATTR_REGCOUNT
	.align		4
        /*0000*/ 	.byte	0x04, 0x2f
        /*0002*/ 	.short	(.L_1 - .L_0)
	.align		4
.L_0:
        /*0004*/ 	.word	index@(triton_poi_fused_div_mean_rsub_sub_1)
        /*0008*/ 	.word	0x00000016


	//----- nvinfo : EIATTR_MIN_STACK_SIZE
	.align		4
.L_1:
        /*000c*/ 	.byte	0x04, 0x12
        /*000e*/ 	.short	(.L_3 - .L_2)
	.align		4
.L_2:
        /*0010*/ 	.word	index@(triton_poi_fused_div_mean_rsub_sub_1)
        /*0014*/ 	.word	0x00000000


	//----- nvinfo : EIATTR_FRAME_SIZE
	.align		4
.L_3:
        /*0018*/ 	.byte	0x04, 0x11
        /*001a*/ 	.short	(.L_5 - .L_4)
	.align		4
.L_4:
        /*001c*/ 	.word	index@(triton_poi_fused_div_mean_rsub_sub_1)
        /*0020*/ 	.word	0x00000000


	//----- nvinfo : EIATTR_MIN_STACK_SIZE
	.align		4
.L_5:
        /*0024*/ 	.byte	0x04, 0x12
        /*0026*/ 	.short	(.L_7 - .L_6)
	.align		4
.L_6:
        /*0028*/ 	.word	index@(triton_poi_fused_div_mean_rsub_sub_1)
        /*002c*/ 	.word	0x00000000
.L_7:


//--------------------- .nv.info.triton_poi_fused_div_mean_rsub_sub_1 --------------------------
	.section	.nv.info.triton_poi_fused_div_mean_rsub_sub_1,"",@"SHT_CUDA_INFO"
	.sectionflags	@""
	.align	4


	//----- nvinfo : EIATTR_CUDA_API_VERSION
	.align		4
        /*0000*/ 	.byte	0x04, 0x37
        /*0002*/ 	.short	(.L_9 - .L_8)
.L_8:
        /*0004*/ 	.word	0x0000007c


	//----- nvinfo : EIATTR_KPARAM_INFO
	.align		4
.L_9:
        /*0008*/ 	.byte	0x04, 0x17
        /*000a*/ 	.short	(.L_11 - .L_10)
.L_10:
        /*000c*/ 	.word	0x00000000
        /*0010*/ 	.short	0x0003
        /*0012*/ 	.short	0x0018
        /*0014*/ 	.byte	0x00, 0xf4, 0x21, 0x00


	//----- nvinfo : EIATTR_KPARAM_INFO
	.align		4
.L_11:
        /*0018*/ 	.byte	0x04, 0x17
        /*001a*/ 	.short	(.L_13 - .L_12)
.L_12:
        /*001c*/ 	.word	0x00000000
        /*0020*/ 	.short	0x0002
        /*0022*/ 	.short	0x0010
        /*0024*/ 	.byte	0x00, 0xf4, 0x21, 0x00


	//----- nvinfo : EIATTR_KPARAM_INFO
	.align		4
.L_13:
        /*0028*/ 	.byte	0x04, 0x17
        /*002a*/ 	.short	(.L_15 - .L_14)
.L_14:
        /*002c*/ 	.word	0x00000000
        /*0030*/ 	.short	0x0001
        /*0032*/ 	.short	0x0008
        /*0034*/ 	.byte	0x00, 0xf4, 0x21, 0x00


	//----- nvinfo : EIATTR_KPARAM_INFO
	.align		4
.L_15:
        /*0038*/ 	.byte	0x04, 0x17
        /*003a*/ 	.short	(.L_17 - .L_16)
.L_16:
        /*003c*/ 	.word	0x00000000
        /*0040*/ 	.short	0x0000
        /*0042*/ 	.short	0x0000
        /*0044*/ 	.byte	0x00, 0xf4, 0x21, 0x00


	//----- nvinfo : EIATTR_SPARSE_MMA_MASK
	.align		4
.L_17:
        /*0048*/ 	.byte	0x03, 0x50
        /*004a*/ 	.short	0x0000


	//----- nvinfo : EIATTR_MAXREG_COUNT
	.align		4
        /*004c*/ 	.byte	0x03, 0x1b
        /*004e*/ 	.short	0x00ff


	//----- nvinfo : EIATTR_EXIT_INSTR_OFFSETS
	.align		4
        /*0050*/ 	.byte	0x04, 0x1c
        /*0052*/ 	.short	(.L_19 - .L_18)


	//   ....[0]....
.L_18:
        /*0054*/ 	.word	0x00000300


	//   ....[1]....
        /*0058*/ 	.word	0x000003e0


	//----- nvinfo : EIATTR_REQNTID
	.align		4
.L_19:
        /*005c*/ 	.byte	0x04, 0x10
        /*005e*/ 	.short	(.L_21 - .L_20)
.L_20:
        /*0060*/ 	.word	0x00000020
        /*0064*/ 	.word	0x00000001
        /*0068*/ 	.word	0x00000001


	//----- nvinfo : EIATTR_CBANK_PARAM_SIZE
	.align		4
.L_21:
        /*006c*/ 	.byte	0x03, 0x19
        /*006e*/ 	.short	0x0020


	//----- nvinfo : EIATTR_PARAM_CBANK
	.align		4
        /*0070*/ 	.byte	0x04, 0x0a
        /*0072*/ 	.short	(.L_23 - .L_22)
	.align		4
.L_22:
        /*0074*/ 	.word	index@(.nv.constant0.triton_poi_fused_div_mean_rsub_sub_1)
        /*0078*/ 	.short	0x0210
        /*007a*/ 	.short	0x0020


	//----- nvinfo : EIATTR_SW_WAR
	.align		4
.L_23:
        /*007c*/ 	.byte	0x04, 0x36
        /*007e*/ 	.short	(.L_25 - .L_24)
.L_24:
        /*0080*/ 	.word	0x00000008
.L_25:


//--------------------- .nv.callgraph             --------------------------
	.section	.nv.callgraph,"",@"SHT_CUDA_CALLGRAPH"
	.align	4
	.sectionentsize	8
	.align		4
        /*0000*/ 	.word	0x00000000
	.align		4
        /*0004*/ 	.word	0xffffffff
	.align		4
        /*0008*/ 	.word	0x00000000
	.align		4
        /*000c*/ 	.word	0xfffffffe
	.align		4
        /*0010*/ 	.word	0x00000000
	.align		4
        /*0014*/ 	.word	0xfffffffd
	.align		4
        /*0018*/ 	.word	0x00000000
	.align		4
        /*001c*/ 	.word	0xfffffffc


//--------------------- .text.triton_poi_fused_div_mean_rsub_sub_1 --------------------------
	.section	.text.triton_poi_fused_div_mean_rsub_sub_1,"ax",@progbits
	.align	128
        .global         triton_poi_fused_div_mean_rsub_sub_1
        .type           triton_poi_fused_div_mean_rsub_sub_1,@function
        .size           triton_poi_fused_div_mean_rsub_sub_1,(.L_x_1 - triton_poi_fused_div_mean_rsub_sub_1)
        .other          triton_poi_fused_div_mean_rsub_sub_1,@"STO_CUDA_ENTRY STV_DEFAULT"
triton_poi_fused_div_mean_rsub_sub_1:
.text.triton_poi_fused_div_mean_rsub_sub_1:
[----:B------:R-:W0:Y:S08]  /*0000*/  LDC R1, c[0x0][0x28] ;  /* 0x00000a00ff017b82 */ /* 0x000e300000000800 */
[----:B------:R-:W1:Y:S01]  /*0010*/  LDC.64 R4, c[0x0][0x218] ;  /* 0x00008600ff047b82 */ /* 0x000e620000000a00 */
[----:B------:R-:W-:-:S07]  /*0020*/  ULDC.64 UR4, c[0x0][0x208] ;  /* 0x0000820000047ab9 */ /* 0x000fce0000000a00 */
[----:B------:R-:W2:Y:S01]  /*0030*/  LDC.64 R2, c[0x0][0x210] ;  /* 0x00008400ff027b82 */ /* 0x000ea20000000a00 */
[----:B-1----:R-:W3:Y:S07]  /*0040*/  LDG.E R8, desc[UR4][R4.64] ;  /* 0x0000000404087981 */ /* 0x002eee000c1e1900 */
[----:B------:R-:W1:Y:S01]  /*0050*/  LDC.64 R6, c[0x0][0x220] ;  /* 0x00008800ff067b82 */ /* 0x000e620000000a00 */
[----:B------:R-:W4:Y:S04]  /*0060*/  LDG.E R11, desc[UR4][R4.64+0x4] ;  /* 0x00000404040b7981 */ /* 0x000f28000c1e1900 */
[----:B------:R-:W4:Y:S04]  /*0070*/  LDG.E R14, desc[UR4][R4.64+0x8] ;  /* 0x00000804040e7981 */ /* 0x000f28000c1e1900 */
[----:B------:R1:W4:Y:S04]  /*0080*/  LDG.E R17, desc[UR4][R4.64+0xc] ;  /* 0x00000c0404117981 */ /* 0x000328000c1e1900 */
[----:B--2---:R-:W2:Y:S04]  /*0090*/  LDG.E R0, desc[UR4][R2.64] ;  /* 0x0000000402007981 */ /* 0x004ea8000c1e1900 */
[----:B------:R-:W2:Y:S04]  /*00a0*/  LDG.E R10, desc[UR4][R2.64+0x4] ;  /* 0x00000404020a7981 */ /* 0x000ea8000c1e1900 */
[----:B------:R-:W4:Y:S04]  /*00b0*/  LDG.E R12, desc[UR4][R2.64+0x8] ;  /* 0x00000804020c7981 */ /* 0x000f28000c1e1900 */
[----:B-1----:R-:W4:Y:S04]  /*00c0*/  LDG.E R9, desc[UR4][R6.64] ;  /* 0x0000000406097981 */ /* 0x002f28000c1e1900 */
[----:B------:R-:W4:Y:S04]  /*00d0*/  LDG.E R13, desc[UR4][R6.64+0x4] ;  /* 0x00000404060d7981 */ /* 0x000f28000c1e1900 */
[----:B------:R1:W4:Y:S04]  /*00e0*/  LDG.E R16, desc[UR4][R2.64+0xc] ;  /* 0x00000c0402107981 */ /* 0x000328000c1e1900 */
[----:B------:R1:W5:Y:S04]  /*00f0*/  LDG.E R15, desc[UR4][R6.64+0x8] ;  /* 0x00000804060f7981 */ /* 0x000368000c1e1900 */
[----:B------:R1:W5:Y:S01]  /*0100*/  LDG.E R19, desc[UR4][R6.64+0xc] ;  /* 0x00000c0406137981 */ /* 0x000362000c1e1900 */
[----:B------:R-:W1:Y:S01]  /*0110*/  S2R R4, SR_TID.X ;  /* 0x0000000000047919 */ /* 0x000e620000002100 */
[----:B---3--:R-:W-:-:S02]  /*0120*/  FSETP.GT.AND P6, PT, |R8|, 8.50705917302346158658e+37, PT ;  /* 0x7e8000000800780b */ /* 0x008fc40003fc4200 */
[----:B------:R-:W-:Y:S02]  /*0130*/  FSETP.GEU.AND P0, PT, |R8|, 1.175494350822287508e-38, PT ;  /* 0x008000000800780b */ /* 0x000fe40003f0e200 */
[----:B----4-:R-:W-:Y:S02]  /*0140*/  FSETP.GT.AND P1, PT, |R11|, 8.50705917302346158658e+37, PT ;  /* 0x7e8000000b00780b */ /* 0x010fe40003f24200 */
[----:B------:R-:W-:-:S07]  /*0150*/  FSETP.GT.AND P3, PT, |R14|, 8.50705917302346158658e+37, PT ;  /* 0x7e8000000e00780b */ /* 0x000fce0003f64200 */
[----:B------:R-:W-:Y:S01]  /*0160*/  @P6 FMUL R8, R8, 0.25 ;  /* 0x3e80000008086820 */ /* 0x000fe20000400000 */
[----:B------:R-:W-:-:S03]  /*0170*/  FSETP.GT.AND P5, PT, |R17|, 8.50705917302346158658e+37, PT ;  /* 0x7e8000001100780b */ /* 0x000fc60003fa4200 */
[----:B------:R-:W-:Y:S01]  /*0180*/  @!P0 FMUL R8, R8, 16777216 ;  /* 0x4b80000008088820 */ /* 0x000fe20000400000 */
[----:B------:R-:W-:Y:S01]  /*0190*/  FSETP.GEU.AND P2, PT, |R11|, 1.175494350822287508e-38, PT ;  /* 0x008000000b00780b */ /* 0x000fe20003f4e200 */
[----:B--2---:R-:W-:Y:S01]  /*01a0*/  @P6 FMUL R0, R0, 0.25 ;  /* 0x3e80000000006820 */ /* 0x004fe20000400000 */
[C---:B------:R-:W-:Y:S02]  /*01b0*/  FSETP.GEU.AND P4, PT, |R14|.reuse, 1.175494350822287508e-38, PT ;  /* 0x008000000e00780b */ /* 0x040fe40003f8e200 */
[----:B------:R-:W-:Y:S01]  /*01c0*/  FSETP.GEU.AND P6, PT, |R17|, 1.175494350822287508e-38, PT ;  /* 0x008000001100780b */ /* 0x000fe20003fce200 */
[----:B------:R-:W2:Y:S01]  /*01d0*/  MUFU.RCP R8, R8 ;  /* 0x0000000800087308 */ /* 0x000ea20000001000 */
[----:B------:R-:W-:Y:S01]  /*01e0*/  @P1 FMUL R11, R11, 0.25 ;  /* 0x3e8000000b0b1820 */ /* 0x000fe20000400000 */
[----:B------:R-:W-:Y:S02]  /*01f0*/  @P3 FMUL R14, R14, 0.25 ;  /* 0x3e8000000e0e3820 */ /* 0x000fe40000400000 */
[----:B------:R-:W-:Y:S01]  /*0200*/  @P5 FMUL R17, R17, 0.25 ;  /* 0x3e80000011115820 */ /* 0x000fe20000400000 */
[----:B------:R-:W-:-:S03]  /*0210*/  @!P0 FMUL R0, R0, 16777216 ;  /* 0x4b80000000008820 */ /* 0x000fc60000400000 */
[----:B------:R-:W-:Y:S02]  /*0220*/  @!P2 FMUL R11, R11, 16777216 ;  /* 0x4b8000000b0ba820 */ /* 0x000fe40000400000 */
[----:B------:R-:W-:Y:S01]  /*0230*/  @!P4 FMUL R14, R14, 16777216 ;  /* 0x4b8000000e0ec820 */ /* 0x000fe20000400000 */
[----:B-1----:R-:W-:Y:S01]  /*0240*/  LOP3.LUT P0, RZ, R4, 0x1f, RZ, 0xc0, !PT ;  /* 0x0000001f04ff7812 */ /* 0x002fe2000780c0ff */
[----:B------:R-:W-:Y:S01]  /*0250*/  @!P6 FMUL R17, R17, 16777216 ;  /* 0x4b8000001111e820 */ /* 0x000fe20000400000 */
[----:B0-----:R-:W0:Y:S01]  /*0260*/  MUFU.RCP R2, R11 ;  /* 0x0000000b00027308 */ /* 0x001e220000001000 */
[----:B--2---:R-:W-:Y:S01]  /*0270*/  FFMA R8, R8, -R0, R9 ;  /* 0x8000000008087223 */ /* 0x004fe20000000009 */
[----:B------:R-:W-:-:S06]  /*0280*/  @P1 FMUL R10, R10, 0.25 ;  /* 0x3e8000000a0a1820 */ /* 0x000fcc0000400000 */
[----:B------:R-:W1:Y:S08]  /*0290*/  MUFU.RCP R14, R14 ;  /* 0x0000000e000e7308 */ /* 0x000e700000001000 */
[----:B------:R2:W3:Y:S01]  /*02a0*/  MUFU.RCP R0, R17 ;  /* 0x0000001100007308 */ /* 0x0004e20000001000 */
[----:B------:R-:W-:Y:S01]  /*02b0*/  @!P2 FMUL R10, R10, 16777216 ;  /* 0x4b8000000a0aa820 */ /* 0x000fe20000400000 */
[----:B------:R-:W-:Y:S01]  /*02c0*/  @P3 FMUL R12, R12, 0.25 ;  /* 0x3e8000000c0c3820 */ /* 0x000fe20000400000 */
[----:B------:R-:W-:-:S02]  /*02d0*/  @P5 FMUL R16, R16, 0.25 ;  /* 0x3e80000010105820 */ /* 0x000fc40000400000 */
[----:B0-----:R-:W-:Y:S01]  /*02e0*/  FFMA R13, R2, -R10, R13 ;  /* 0x8000000a020d7223 */ /* 0x001fe2000000000d */
[----:B------:R-:W-:Y:S01]  /*02f0*/  @!P4 FMUL R12, R12, 16777216 ;  /* 0x4b8000000c0cc820 */ /* 0x000fe20000400000 */
[----:B-1----:R-:W-:Y:S06]  /*0300*/  @P0 EXIT ;  /* 0x000000000000094d */ /* 0x002fec0003800000 */
[----:B------:R-:W0:Y:S01]  /*0310*/  LDC.64 R2, c[0x0][0x228] ;  /* 0x00008a00ff027b82 */ /* 0x000e220000000a00 */
[----:B------:R-:W-:Y:S01]  /*0320*/  FADD R8, R8, 1 ;  /* 0x3f80000008087421 */ /* 0x000fe20000000000 */
[----:B------:R-:W-:Y:S01]  /*0330*/  FADD R13, R13, 1 ;  /* 0x3f8000000d0d7421 */ /* 0x000fe20000000000 */
[----:B------:R-:W-:Y:S01]  /*0340*/  @!P6 FMUL R16, R16, 16777216 ;  /* 0x4b8000001010e820 */ /* 0x000fe20000400000 */
[----:B-----5:R-:W-:Y:S02]  /*0350*/  FFMA R14, R14, -R12, R15 ;  /* 0x8000000c0e0e7223 */ /* 0x020fe4000000000f */
[----:B------:R-:W-:Y:S01]  /*0360*/  FADD R8, R13, R8 ;  /* 0x000000080d087221 */ /* 0x000fe20000000000 */
[----:B---3--:R-:W-:Y:S01]  /*0370*/  FFMA R0, R0, -R16, R19 ;  /* 0x8000001000007223 */ /* 0x008fe20000000013 */
[----:B------:R-:W-:-:S03]  /*0380*/  FADD R5, R14, 1 ;  /* 0x3f8000000e057421 */ /* 0x000fc60000000000 */
[----:B------:R-:W-:Y:S01]  /*0390*/  FADD R0, R0, 1 ;  /* 0x3f80000000007421 */ /* 0x000fe20000000000 */
[----:B------:R-:W-:-:S04]  /*03a0*/  FADD R5, R8, R5 ;  /* 0x0000000508057221 */ /* 0x000fc80000000000 */
[----:B------:R-:W-:-:S04]  /*03b0*/  FADD R0, R0, R5 ;  /* 0x0000000500007221 */ /* 0x000fc80000000000 */
[----:B------:R-:W-:-:S05]  /*03c0*/  FMUL R5, R0, 0.25 ;  /* 0x3e80000000057820 */ /* 0x000fca0000400000 */
[----:B0-----:R-:W-:Y:S01]  /*03d0*/  STG.E desc[UR4][R2.64], R5 ;  /* 0x0000000502007986 */ /* 0x001fe2000c101904 */
[----:B------:R-:W-:Y:S05]  /*03e0*/  EXIT ;  /* 0x000000000000794d */ /* 0x000fea0003800000 */
.L_x_0:
[----:B------:R-:W-:-:S00]  /*03f0*/  BRA `(.L_x_0) ;  /* 0xfffffffc00fc7947 */ /* 0x000fc0000383ffff */
[----:B------:R-:W-:-:S00]  /*0400*/  NOP ;  /* 0x0000000000007918 */ /* 0x000fc00000000000 */
[----:B------:R-:W-:-:S00]  /*0410*/  NOP ;  /* 0x0000000000007918 */ /* 0x000fc00000000000 */
[----:B------:R-:W-:-:S00]  /*0420*/  NOP ;  /* 0x0000000000007918 */ /* 0x000fc00000000000 */
[----:B------:R-:W-:-:S00]  /*0430*/  NOP ;  /* 0x0000000000007918 */ /* 0x000fc00000000000 */
[----:B------:R-:W-:-:S00]  /*0440*/  NOP ;  /* 0x0000000000007918 */ /* 0x000fc00000000000 */
[----:B------:R-:W-:-:S00]  /*0450*/  NOP ;  /* 0x0000000000007918 */ /* 0x000fc00000000000 */
[----:B------:R-:W-:-:S00]  /*0460*/  NOP ;  /* 0x0000000000007918 */ /* 0x000fc00000000000 */
[----:B------:R-:W-:-:S00]  /*0470*/  NOP ;  /* 0x0000000000007918 */ /* 0x000fc00000000000 */
.L_x_1:


//--------------------- .nv.constant0.triton_poi_fused_div_mean_rsub_sub_1 --------------------------
	.section	.nv.constant0.triton_poi_fused_div_mean_rsub_sub_1,"a",@progbits
	.sectionflags	@""
	.align	4
.nv.constant0.triton_poi_fused_div_mean_rsub_sub_1:
	.zero		560
